//
// Generated by NVIDIA NVVM Compiler
//
// Compiler Build ID: CL-36424714
// Cuda compilation tools, release 13.0, V13.0.88
// Based on NVVM 20.0.0
//

.version 9.0
.target sm_100
.address_size 64

	// .globl	_Z27firstAddGlobalLoadReductionPiS_i
.extern .shared .align 16 .b8 subArr[];

.visible .entry _Z27firstAddGlobalLoadReductionPiS_i(
	.param .u64 .ptr .align 1 _Z27firstAddGlobalLoadReductionPiS_i_param_0,
	.param .u64 .ptr .align 1 _Z27firstAddGlobalLoadReductionPiS_i_param_1,
	.param .u32 _Z27firstAddGlobalLoadReductionPiS_i_param_2
)
{
	.reg .pred 	%p<7>;
	.reg .b32 	%r<30>;
	.reg .b64 	%rd<11>;

	ld.param.u64 	%rd3, [_Z27firstAddGlobalLoadReductionPiS_i_param_0];
	ld.param.u64 	%rd2, [_Z27firstAddGlobalLoadReductionPiS_i_param_1];
	ld.param.u32 	%r13, [_Z27firstAddGlobalLoadReductionPiS_i_param_2];
	cvta.to.global.u64 	%rd1, %rd3;
	mov.u32 	%r1, %tid.x;
	mov.u32 	%r2, %ctaid.x;
	mov.u32 	%r29, %ntid.x;
	mul.lo.s32 	%r15, %r29, %r2;
	shl.b32 	%r16, %r15, 1;
	add.s32 	%r4, %r16, %r1;
	setp.ge.s32 	%p1, %r4, %r13;
	mov.b32 	%r27, 0;
	@%p1 bra 	$L__BB0_2;
	mul.wide.s32 	%rd4, %r4, 4;
	add.s64 	%rd5, %rd1, %rd4;
	ld.global.u32 	%r27, [%rd5];
$L__BB0_2:
	add.s32 	%r7, %r4, %r29;
	setp.ge.u32 	%p2, %r7, %r13;
	mov.b32 	%r28, 0;
	@%p2 bra 	$L__BB0_4;
	mul.wide.u32 	%rd6, %r7, 4;
	add.s64 	%rd7, %rd1, %rd6;
	ld.global.u32 	%r28, [%rd7];
$L__BB0_4:
	add.s32 	%r18, %r28, %r27;
	shl.b32 	%r19, %r1, 2;
	mov.u32 	%r20, subArr;
	add.s32 	%r10, %r20, %r19;
	st.shared.u32 	[%r10], %r18;
	bar.sync 	0;
	setp.lt.u32 	%p3, %r29, 2;
	@%p3 bra 	$L__BB0_8;
$L__BB0_5:
	shr.u32 	%r12, %r29, 1;
	setp.ge.u32 	%p4, %r1, %r12;
	@%p4 bra 	$L__BB0_7;
	shl.b32 	%r21, %r12, 2;
	add.s32 	%r22, %r10, %r21;
	ld.shared.u32 	%r23, [%r22];
	ld.shared.u32 	%r24, [%r10];
	add.s32 	%r25, %r24, %r23;
	st.shared.u32 	[%r10], %r25;
$L__BB0_7:
	bar.sync 	0;
	setp.gt.u32 	%p5, %r29, 3;
	mov.u32 	%r29, %r12;
	@%p5 bra 	$L__BB0_5;
$L__BB0_8:
	setp.ne.s32 	%p6, %r1, 0;
	@%p6 bra 	$L__BB0_10;
	ld.shared.u32 	%r26, [subArr];
	cvta.to.global.u64 	%rd8, %rd2;
	mul.wide.u32 	%rd9, %r2, 4;
	add.s64 	%rd10, %rd8, %rd9;
	st.global.u32 	[%rd10], %r26;
$L__BB0_10:
	ret;

}


// ===== COMPILED SASS (sm_100) =====

	.target	sm_100

	.elftype	@"ET_EXEC"


//--------------------- .note.nv.tkinfo           --------------------------
	.section	.note.nv.tkinfo,"",@"SHT_NOTE"
	.sectionflags	@"SHF_NOTE_NV_TKINFO"
	.tkinfo
        /*0018*/ 	.word	0x00000002
        /*0030*/ 	.string	""
        /*0030*/ 	.string	"ptxas"
        /*0030*/ 	.string	"Cuda compilation tools, release 13.0, V13.0.88"
        /*0030*/ 	.string	"Build cuda_13.0.r13.0/compiler.36424714_0"
        /*0030*/ 	.string	"-arch sm_100 -m 64 "



//--------------------- .note.nv.cuinfo           --------------------------
	.section	.note.nv.cuinfo,"",@"SHT_NOTE"
	.sectionflags	@"SHF_NOTE_NV_CUINFO"
        /*0018*/ 	.short	0x0002
        /*001a*/ 	.short	0x0064
        /*001c*/ 	.short	0x0082
	.zero		2


//--------------------- .nv.info                  --------------------------
	.section	.nv.info,"",@"SHT_CUDA_INFO"
	.align	4


	//----- nvinfo : EIATTR_REGCOUNT
	.align		4
        /*0000*/ 	.byte	0x04, 0x2f
        /*0002*/ 	.short	(.L_1 - .L_0)
	.align		4
.L_0:
        /*0004*/ 	.word	index@(_Z27firstAddGlobalLoadReductionPiS_i)
        /*0008*/ 	.word	0x00000010


	//----- nvinfo : EIATTR_FRAME_SIZE
	.align		4
.L_1:
        /*000c*/ 	.byte	0x04, 0x11
        /*000e*/ 	.short	(.L_3 - .L_2)
	.align		4
.L_2:
        /*0010*/ 	.word	index@(_Z27firstAddGlobalLoadReductionPiS_i)
        /*0014*/ 	.word	0x00000000


	//----- nvinfo : EIATTR_MIN_STACK_SIZE
	.align		4
.L_3:
        /*0018*/ 	.byte	0x04, 0x12
        /*001a*/ 	.short	(.L_5 - .L_4)
	.align		4
.L_4:
        /*001c*/ 	.word	index@(_Z27firstAddGlobalLoadReductionPiS_i)
        /*0020*/ 	.word	0x00000000
.L_5:


//--------------------- .nv.compat                --------------------------
	.section	.nv.compat,"",@"SHT_CUDA_COMPAT_INFO"
	.align	4
        /*0000*/ 	.byte	0x02, 0x09, 0x00, 0x00, 0x02, 0x02, 0x01, 0x00, 0x02, 0x05, 0x05, 0x00, 0x03, 0x07, 0x01, 0x01
        /*0010*/ 	.byte	0x02, 0x03, 0x00, 0x00, 0x02, 0x06, 0x01, 0x00, 0x04, 0x0b, 0x08, 0x00, 0x09, 0x00, 0x00, 0x00
        /*0020*/ 	.byte	0x00, 0x00, 0x00, 0x00


//--------------------- .nv.info._Z27firstAddGlobalLoadReductionPiS_i --------------------------
	.section	.nv.info._Z27firstAddGlobalLoadReductionPiS_i,"",@"SHT_CUDA_INFO"
	.sectionflags	@""
	.align	4


	//----- nvinfo : EIATTR_CUDA_API_VERSION
	.align		4
        /*0000*/ 	.byte	0x04, 0x37
        /*0002*/ 	.short	(.L_7 - .L_6)
.L_6:
        /*0004*/ 	.word	0x00000082


	//----- nvinfo : EIATTR_KPARAM_INFO
	.align		4
.L_7:
        /*0008*/ 	.byte	0x04, 0x17
        /*000a*/ 	.short	(.L_9 - .L_8)
.L_8:
        /*000c*/ 	.word	0x00000000
        /*0010*/ 	.short	0x0002
        /*0012*/ 	.short	0x0010
        /*0014*/ 	.byte	0x00, 0xf0, 0x11, 0x00


	//----- nvinfo : EIATTR_KPARAM_INFO
	.align		4
.L_9:
        /*0018*/ 	.byte	0x04, 0x17
        /*001a*/ 	.short	(.L_11 - .L_10)
.L_10:
        /*001c*/ 	.word	0x00000000
        /*0020*/ 	.short	0x0001
        /*0022*/ 	.short	0x0008
        /*0024*/ 	.byte	0x00, 0xf5, 0x21, 0x00


	//----- nvinfo : EIATTR_KPARAM_INFO
	.align		4
.L_11:
        /*0028*/ 	.byte	0x04, 0x17
        /*002a*/ 	.short	(.L_13 - .L_12)
.L_12:
        /*002c*/ 	.word	0x00000000
        /*0030*/ 	.short	0x0000
        /*0032*/ 	.short	0x0000
        /*0034*/ 	.byte	0x00, 0xf5, 0x21, 0x00


	//----- nvinfo : EIATTR_SPARSE_MMA_MASK
	.align		4
.L_13:
        /*0038*/ 	.byte	0x03, 0x50
        /*003a*/ 	.short	0x0000


	//----- nvinfo : EIATTR_MAXREG_COUNT
	.align		4
        /*003c*/ 	.byte	0x03, 0x1b
        /*003e*/ 	.short	0x00ff


	//----- nvinfo : EIATTR_NUM_BARRIERS
	.align		4
        /*0040*/ 	.byte	0x02, 0x4c
        /*0042*/ 	.byte	0x01
	.zero		1


	//----- nvinfo : EIATTR_MERCURY_ISA_VERSION
	.align		4
        /*0044*/ 	.byte	0x03, 0x5f
        /*0046*/ 	.short	0x0101


	//----- nvinfo : EIATTR_VRC_CTA_INIT_COUNT
	.align		4
        /*0048*/ 	.byte	0x02, 0x4a
	.zero		1
	.zero		1


	//----- nvinfo : EIATTR_EXIT_INSTR_OFFSETS
	.align		4
        /*004c*/ 	.byte	0x04, 0x1c
        /*004e*/ 	.short	(.L_15 - .L_14)


	//   ....[0]....
.L_14:
        /*0050*/ 	.word	0x00000290


	//   ....[1]....
        /*0054*/ 	.word	0x00000310


	//----- nvinfo : EIATTR_CBANK_PARAM_SIZE
	.align		4
.L_15:
        /*0058*/ 	.byte	0x03, 0x19
        /*005a*/ 	.short	0x0014


	//----- nvinfo : EIATTR_PARAM_CBANK
	.align		4
        /*005c*/ 	.byte	0x04, 0x0a
        /*005e*/ 	.short	(.L_17 - .L_16)
	.align		4
.L_16:
        /*0060*/ 	.word	index@(.nv.constant0._Z27firstAddGlobalLoadReductionPiS_i)
        /*0064*/ 	.short	0x0380
        /*0066*/ 	.short	0x0014


	//----- nvinfo : EIATTR_SW_WAR
	.align		4
.L_17:
        /*0068*/ 	.byte	0x04, 0x36
        /*006a*/ 	.short	(.L_19 - .L_18)
.L_18:
        /*006c*/ 	.word	0x00000008
.L_19:


//--------------------- .nv.callgraph             --------------------------
	.section	.nv.callgraph,"",@"SHT_CUDA_CALLGRAPH"
	.align	4
	.sectionentsize	8
	.align		4
        /*0000*/ 	.word	0x00000000
	.align		4
        /*0004*/ 	.word	0xffffffff
	.align		4
        /*0008*/ 	.word	0x00000000
	.align		4
        /*000c*/ 	.word	0xfffffffe
	.align		4
        /*0010*/ 	.word	0x00000000
	.align		4
        /*0014*/ 	.word	0xfffffffd
	.align		4
        /*0018*/ 	.word	0x00000000
	.align		4
        /*001c*/ 	.word	0xfffffffc


//--------------------- .text._Z27firstAddGlobalLoadReductionPiS_i --------------------------
	.section	.text._Z27firstAddGlobalLoadReductionPiS_i,"ax",@progbits
	.align	128
        .global         _Z27firstAddGlobalLoadReductionPiS_i
        .type           _Z27firstAddGlobalLoadReductionPiS_i,@function
        .size           _Z27firstAddGlobalLoadReductionPiS_i,(.L_x_3 - _Z27firstAddGlobalLoadReductionPiS_i)
        .other          _Z27firstAddGlobalLoadReductionPiS_i,@"STO_CUDA_ENTRY STV_DEFAULT"
_Z27firstAddGlobalLoadReductionPiS_i:
.text._Z27firstAddGlobalLoadReductionPiS_i:
[----:B------:R-:W-:Y:S01]  /*0000*/  LDC R1, c[0x0][0x37c] ;  /* 0x0000df00ff017b82 */ /* 0x000fe20000000800 */
[----:B------:R-:W0:Y:S01]  /*0010*/  S2R R11, SR_CTAID.X ;  /* 0x00000000000b7919 */ /* 0x000e220000002500 */
[----:B------:R-:W1:Y:S01]  /*0020*/  LDCU UR4, c[0x0][0x360] ;  /* 0x00006c00ff0477ac */ /* 0x000e620008000800 */
[----:B------:R-:W2:Y:S01]  /*0030*/  S2R R9, SR_TID.X ;  /* 0x0000000000097919 */ /* 0x000ea20000002100 */
[----:B------:R-:W3:Y:S01]  /*0040*/  LDCU UR5, c[0x0][0x390] ;  /* 0x00007200ff0577ac */ /* 0x000ee20008000800 */
[----:B------:R-:W4:Y:S01]  /*0050*/  LDCU.64 UR6, c[0x0][0x358] ;  /* 0x00006b00ff0677ac */ /* 0x000f220008000a00 */
[----:B-1----:R-:W-:Y:S02]  /*0060*/  IMAD.U32 R6, RZ, RZ, UR4 ;  /* 0x00000004ff067e24 */ /* 0x002fe4000f8e00ff */
[----:B0-----:R-:W-:-:S04]  /*0070*/  IMAD R0, R11, UR4, RZ ;  /* 0x000000040b007c24 */ /* 0x001fc8000f8e02ff */
[----:B--2---:R-:W-:Y:S02]  /*0080*/  IMAD R7, R0, 0x2, R9 ;  /* 0x0000000200077824 */ /* 0x004fe400078e0209 */
[----:B------:R-:W-:-:S03]  /*0090*/  IMAD.MOV.U32 R0, RZ, RZ, RZ ;  /* 0x000000ffff007224 */ /* 0x000fc600078e00ff */
[C---:B---3--:R-:W-:Y:S02]  /*00a0*/  ISETP.GE.AND P0, PT, R7.reuse, UR5, PT ;  /* 0x0000000507007c0c */ /* 0x048fe4000bf06270 */
[----:B------:R-:W-:-:S04]  /*00b0*/  IADD3 R13, PT, PT, R7, R6, RZ ;  /* 0x00000006070d7210 */ /* 0x000fc80007ffe0ff */
[----:B------:R-:W-:-:S07]  /*00c0*/  ISETP.GE.U32.AND P1, PT, R13, UR5, PT ;  /* 0x000000050d007c0c */ /* 0x000fce000bf26070 */
[----:B------:R-:W0:Y:S08]  /*00d0*/  @!P0 LDC.64 R2, c[0x0][0x380] ;  /* 0x0000e000ff028b82 */ /* 0x000e300000000a00 */
[----:B------:R-:W1:Y:S01]  /*00e0*/  @!P1 LDC.64 R4, c[0x0][0x380] ;  /* 0x0000e000ff049b82 */ /* 0x000e620000000a00 */
[----:B0-----:R-:W-:-:S04]  /*00f0*/  @!P0 IMAD.WIDE R2, R7, 0x4, R2 ;  /* 0x0000000407028825 */ /* 0x001fc800078e0202 */
[----:B------:R-:W-:Y:S01]  /*0100*/  HFMA2 R7, -RZ, RZ, 0, 0 ;  /* 0x00000000ff077431 */ /* 0x000fe200000001ff */
[----:B----4-:R-:W2:Y:S01]  /*0110*/  @!P0 LDG.E R0, desc[UR6][R2.64] ;  /* 0x0000000602008981 */ /* 0x010ea2000c1e1900 */
[----:B-1----:R-:W-:-:S05]  /*0120*/  @!P1 IMAD.WIDE.U32 R4, R13, 0x4, R4 ;  /* 0x000000040d049825 */ /* 0x002fca00078e0004 */
[----:B------:R-:W2:Y:S01]  /*0130*/  @!P1 LDG.E R7, desc[UR6][R4.64] ;  /* 0x0000000604079981 */ /* 0x000ea2000c1e1900 */
[----:B------:R-:W0:Y:S01]  /*0140*/  S2UR UR5, SR_CgaCtaId ;  /* 0x00000000000579c3 */ /* 0x000e220000008800 */
[----:B------:R-:W-:Y:S01]  /*0150*/  UMOV UR4, 0x400 ;  /* 0x0000040000047882 */ /* 0x000fe20000000000 */
[----:B------:R-:W-:Y:S02]  /*0160*/  ISETP.GE.U32.AND P1, PT, R6, 0x2, PT ;  /* 0x000000020600780c */ /* 0x000fe40003f26070 */
[----:B------:R-:W-:Y:S01]  /*0170*/  ISETP.NE.AND P0, PT, R9, RZ, PT ;  /* 0x000000ff0900720c */ /* 0x000fe20003f05270 */
[----:B0-----:R-:W-:Y:S01]  /*0180*/  ULEA UR4, UR5, UR4, 0x18 ;  /* 0x0000000405047291 */ /* 0x001fe2000f8ec0ff */
[----:B--2---:R-:W-:-:S05]  /*0190*/  IMAD.IADD R0, R7, 0x1, R0 ;  /* 0x0000000107007824 */ /* 0x004fca00078e0200 */
[----:B------:R-:W-:-:S05]  /*01a0*/  LEA R7, R9, UR4, 0x2 ;  /* 0x0000000409077c11 */ /* 0x000fca000f8e10ff */
[----:B------:R0:W-:Y:S01]  /*01b0*/  STS [R7], R0 ;  /* 0x0000000007007388 */ /* 0x0001e20000000800 */
[----:B------:R-:W-:Y:S06]  /*01c0*/  BAR.SYNC.DEFER_BLOCKING 0x0 ;  /* 0x0000000000007b1d */ /* 0x000fec0000010000 */
[----:B------:R-:W-:Y:S05]  /*01d0*/  @!P1 BRA `(.L_x_0) ;  /* 0x00000000002c9947 */ /* 0x000fea0003800000 */
.L_x_1:
[----:B------:R-:W-:-:S04]  /*01e0*/  SHF.R.U32.HI R4, RZ, 0x1, R6 ;  /* 0x00000001ff047819 */ /* 0x000fc80000011606 */
[----:B------:R-:W-:-:S13]  /*01f0*/  ISETP.GE.U32.AND P1, PT, R9, R4, PT ;  /* 0x000000040900720c */ /* 0x000fda0003f26070 */
[----:B0-----:R-:W-:Y:S01]  /*0200*/  @!P1 LEA R0, R4, R7, 0x2 ;  /* 0x0000000704009211 */ /* 0x001fe200078e10ff */
[----:B------:R-:W-:Y:S05]  /*0210*/  @!P1 LDS R3, [R7] ;  /* 0x0000000007039984 */ /* 0x000fea0000000800 */
[----:B------:R-:W0:Y:S02]  /*0220*/  @!P1 LDS R0, [R0] ;  /* 0x0000000000009984 */ /* 0x000e240000000800 */
[----:B0-----:R-:W-:-:S05]  /*0230*/  @!P1 IMAD.IADD R2, R0, 0x1, R3 ;  /* 0x0000000100029824 */ /* 0x001fca00078e0203 */
[----:B------:R1:W-:Y:S01]  /*0240*/  @!P1 STS [R7], R2 ;  /* 0x0000000207009388 */ /* 0x0003e20000000800 */
[----:B------:R-:W-:Y:S01]  /*0250*/  BAR.SYNC.DEFER_BLOCKING 0x0 ;  /* 0x0000000000007b1d */ /* 0x000fe20000010000 */
[----:B------:R-:W-:Y:S02]  /*0260*/  ISETP.GT.U32.AND P1, PT, R6, 0x3, PT ;  /* 0x000000030600780c */ /* 0x000fe40003f24070 */
[----:B------:R-:W-:-:S11]  /*0270*/  MOV R6, R4 ;  /* 0x0000000400067202 */ /* 0x000fd60000000f00 */
[----:B-1----:R-:W-:Y:S05]  /*0280*/  @P1 BRA `(.L_x_1) ;  /* 0xfffffffc00d41947 */ /* 0x002fea000383ffff */
.L_x_0:
[----:B------:R-:W-:Y:S05]  /*0290*/  @P0 EXIT ;  /* 0x000000000000094d */ /* 0x000fea0003800000 */
[----:B------:R-:W1:Y:S01]  /*02a0*/  S2UR UR5, SR_CgaCtaId ;  /* 0x00000000000579c3 */ /* 0x000e620000008800 */
[----:B------:R-:W-:-:S07]  /*02b0*/  UMOV UR4, 0x400 ;  /* 0x0000040000047882 */ /* 0x000fce0000000000 */
[----:B------:R-:W2:Y:S01]  /*02c0*/  LDC.64 R2, c[0x0][0x388] ;  /* 0x0000e200ff027b82 */ /* 0x000ea20000000a00 */
[----:B-1----:R-:W-:Y:S01]  /*02d0*/  ULEA UR4, UR5, UR4, 0x18 ;  /* 0x0000000405047291 */ /* 0x002fe2000f8ec0ff */
[----:B--2---:R-:W-:-:S08]  /*02e0*/  IMAD.WIDE.U32 R2, R11, 0x4, R2 ;  /* 0x000000040b027825 */ /* 0x004fd000078e0002 */
[----:B------:R-:W1:Y:S04]  /*02f0*/  LDS R5, [UR4] ;  /* 0x00000004ff057984 */ /* 0x000e680008000800 */
[----:B-1----:R-:W-:Y:S01]  /*0300*/  STG.E desc[UR6][R2.64], R5 ;  /* 0x0000000502007986 */ /* 0x002fe2000c101906 */
[----:B------:R-:W-:Y:S05]  /*0310*/  EXIT ;  /* 0x000000000000794d */ /* 0x000fea0003800000 */
.L_x_2:
[----:B------:R-:W-:-:S00]  /*0320*/  BRA `(.L_x_2) ;  /* 0xfffffffc00fc7947 */ /* 0x000fc0000383ffff */
[----:B------:R-:W-:-:S00]  /*0330*/  NOP ;  /* 0x0000000000007918 */ /* 0x000fc00000000000 */
        /* <DEDUP_REMOVED lines=12> */
.L_x_3:


//--------------------- .nv.shared._Z27firstAddGlobalLoadReductionPiS_i --------------------------
	.section	.nv.shared._Z27firstAddGlobalLoadReductionPiS_i,"aw",@nobits
	.sectionflags	@""
	.align	16
	.zero		1024


//--------------------- .nv.shared.reserved.0     --------------------------
	.section	.nv.shared.reserved.0,"aw",@nobits
	.weak		__nv_reservedSMEM_offset_0_alias
	.size		__nv_reservedSMEM_offset_0_alias, 0, 64
	.other		__nv_reservedSMEM_offset_0_alias,@"STO_CUDA_RESERVED_SHARED STV_DEFAULT"
__nv_reservedSMEM_offset_0_alias:
	.zero		0
	.zero		64


//--------------------- .nv.constant0._Z27firstAddGlobalLoadReductionPiS_i --------------------------
	.section	.nv.constant0._Z27firstAddGlobalLoadReductionPiS_i,"a",@progbits
	.sectionflags	@""
	.align	4
.nv.constant0._Z27firstAddGlobalLoadReductionPiS_i:
	.zero		916


//--------------------- SYMBOLS --------------------------

	.type		.nv.reservedSmem.offset0,@object
	.size		.nv.reservedSmem.offset0,0x4
	.type		.nv.reservedSmem.cap,@object
	.size		.nv.reservedSmem.cap,0x4
